//
// Generated by NVIDIA NVVM Compiler
//
// Compiler Build ID: CL-36424714
// Cuda compilation tools, release 13.0, V13.0.88
// Based on NVVM 20.0.0
//

.version 9.0
.target sm_100
.address_size 64

	// .globl	_ZN3cub18CUB_300001_SM_10006detail11EmptyKernelIvEEvv
.global .align 1 .b8 _ZN34_INTERNAL_4baf4a22_4_k_cu_dbd60d2f4cuda3std3__45__cpo5beginE[1];
.global .align 1 .b8 _ZN34_INTERNAL_4baf4a22_4_k_cu_dbd60d2f4cuda3std3__45__cpo3endE[1];
.global .align 1 .b8 _ZN34_INTERNAL_4baf4a22_4_k_cu_dbd60d2f4cuda3std3__45__cpo6cbeginE[1];
.global .align 1 .b8 _ZN34_INTERNAL_4baf4a22_4_k_cu_dbd60d2f4cuda3std3__45__cpo4cendE[1];
.global .align 1 .b8 _ZN34_INTERNAL_4baf4a22_4_k_cu_dbd60d2f4cuda3std3__45__cpo6rbeginE[1];
.global .align 1 .b8 _ZN34_INTERNAL_4baf4a22_4_k_cu_dbd60d2f4cuda3std3__45__cpo4rendE[1];
.global .align 1 .b8 _ZN34_INTERNAL_4baf4a22_4_k_cu_dbd60d2f4cuda3std3__45__cpo7crbeginE[1];
.global .align 1 .b8 _ZN34_INTERNAL_4baf4a22_4_k_cu_dbd60d2f4cuda3std3__45__cpo5crendE[1];
.global .align 1 .b8 _ZN34_INTERNAL_4baf4a22_4_k_cu_dbd60d2f4cuda3std3__436_GLOBAL__N__4baf4a22_4_k_cu_dbd60d2f6ignoreE[1];
.global .align 1 .b8 _ZN34_INTERNAL_4baf4a22_4_k_cu_dbd60d2f4cuda3std3__419piecewise_constructE[1];
.global .align 1 .b8 _ZN34_INTERNAL_4baf4a22_4_k_cu_dbd60d2f4cuda3std3__48in_placeE[1];
.global .align 1 .b8 _ZN34_INTERNAL_4baf4a22_4_k_cu_dbd60d2f4cuda3std3__420unreachable_sentinelE[1];
.global .align 1 .b8 _ZN34_INTERNAL_4baf4a22_4_k_cu_dbd60d2f4cuda3std3__47nulloptE[1];
.global .align 1 .b8 _ZN34_INTERNAL_4baf4a22_4_k_cu_dbd60d2f4cuda3std3__48unexpectE[1];
.global .align 1 .b8 _ZN34_INTERNAL_4baf4a22_4_k_cu_dbd60d2f4cuda3std6ranges3__45__cpo4swapE[1];
.global .align 1 .b8 _ZN34_INTERNAL_4baf4a22_4_k_cu_dbd60d2f4cuda3std6ranges3__45__cpo9iter_moveE[1];
.global .align 1 .b8 _ZN34_INTERNAL_4baf4a22_4_k_cu_dbd60d2f4cuda3std6ranges3__45__cpo5beginE[1];
.global .align 1 .b8 _ZN34_INTERNAL_4baf4a22_4_k_cu_dbd60d2f4cuda3std6ranges3__45__cpo3endE[1];
.global .align 1 .b8 _ZN34_INTERNAL_4baf4a22_4_k_cu_dbd60d2f4cuda3std6ranges3__45__cpo6cbeginE[1];
.global .align 1 .b8 _ZN34_INTERNAL_4baf4a22_4_k_cu_dbd60d2f4cuda3std6ranges3__45__cpo4cendE[1];
.global .align 1 .b8 _ZN34_INTERNAL_4baf4a22_4_k_cu_dbd60d2f4cuda3std6ranges3__45__cpo7advanceE[1];
.global .align 1 .b8 _ZN34_INTERNAL_4baf4a22_4_k_cu_dbd60d2f4cuda3std6ranges3__45__cpo9iter_swapE[1];
.global .align 1 .b8 _ZN34_INTERNAL_4baf4a22_4_k_cu_dbd60d2f4cuda3std6ranges3__45__cpo4nextE[1];
.global .align 1 .b8 _ZN34_INTERNAL_4baf4a22_4_k_cu_dbd60d2f4cuda3std6ranges3__45__cpo4prevE[1];
.global .align 1 .b8 _ZN34_INTERNAL_4baf4a22_4_k_cu_dbd60d2f4cuda3std6ranges3__45__cpo4dataE[1];
.global .align 1 .b8 _ZN34_INTERNAL_4baf4a22_4_k_cu_dbd60d2f4cuda3std6ranges3__45__cpo5cdataE[1];
.global .align 1 .b8 _ZN34_INTERNAL_4baf4a22_4_k_cu_dbd60d2f4cuda3std6ranges3__45__cpo4sizeE[1];
.global .align 1 .b8 _ZN34_INTERNAL_4baf4a22_4_k_cu_dbd60d2f4cuda3std6ranges3__45__cpo5ssizeE[1];
.global .align 1 .b8 _ZN34_INTERNAL_4baf4a22_4_k_cu_dbd60d2f4cuda3std6ranges3__45__cpo8distanceE[1];
.global .align 1 .b8 _ZN34_INTERNAL_4baf4a22_4_k_cu_dbd60d2f6thrust24THRUST_300001_SM_1000_NS8cuda_cub3parE[1];
.global .align 1 .b8 _ZN34_INTERNAL_4baf4a22_4_k_cu_dbd60d2f6thrust24THRUST_300001_SM_1000_NS8cuda_cub10par_nosyncE[1];
.global .align 1 .b8 _ZN34_INTERNAL_4baf4a22_4_k_cu_dbd60d2f6thrust24THRUST_300001_SM_1000_NS6system6detail10sequential3seqE[1];
.global .align 1 .b8 _ZN34_INTERNAL_4baf4a22_4_k_cu_dbd60d2f6thrust24THRUST_300001_SM_1000_NS6system3cpp3parE[1];
.global .align 1 .b8 _ZN34_INTERNAL_4baf4a22_4_k_cu_dbd60d2f6thrust24THRUST_300001_SM_1000_NS12placeholders2_1E[1];
.global .align 1 .b8 _ZN34_INTERNAL_4baf4a22_4_k_cu_dbd60d2f6thrust24THRUST_300001_SM_1000_NS12placeholders2_2E[1];
.global .align 1 .b8 _ZN34_INTERNAL_4baf4a22_4_k_cu_dbd60d2f6thrust24THRUST_300001_SM_1000_NS12placeholders2_3E[1];
.global .align 1 .b8 _ZN34_INTERNAL_4baf4a22_4_k_cu_dbd60d2f6thrust24THRUST_300001_SM_1000_NS12placeholders2_4E[1];
.global .align 1 .b8 _ZN34_INTERNAL_4baf4a22_4_k_cu_dbd60d2f6thrust24THRUST_300001_SM_1000_NS12placeholders2_5E[1];
.global .align 1 .b8 _ZN34_INTERNAL_4baf4a22_4_k_cu_dbd60d2f6thrust24THRUST_300001_SM_1000_NS12placeholders2_6E[1];
.global .align 1 .b8 _ZN34_INTERNAL_4baf4a22_4_k_cu_dbd60d2f6thrust24THRUST_300001_SM_1000_NS12placeholders2_7E[1];
.global .align 1 .b8 _ZN34_INTERNAL_4baf4a22_4_k_cu_dbd60d2f6thrust24THRUST_300001_SM_1000_NS12placeholders2_8E[1];
.global .align 1 .b8 _ZN34_INTERNAL_4baf4a22_4_k_cu_dbd60d2f6thrust24THRUST_300001_SM_1000_NS12placeholders2_9E[1];
.global .align 1 .b8 _ZN34_INTERNAL_4baf4a22_4_k_cu_dbd60d2f6thrust24THRUST_300001_SM_1000_NS12placeholders3_10E[1];
.global .align 1 .b8 _ZN34_INTERNAL_4baf4a22_4_k_cu_dbd60d2f6thrust24THRUST_300001_SM_1000_NS3seqE[1];
.global .align 1 .b8 _ZN34_INTERNAL_4baf4a22_4_k_cu_dbd60d2f6thrust24THRUST_300001_SM_1000_NS6deviceE[1];

.visible .entry _ZN3cub18CUB_300001_SM_10006detail11EmptyKernelIvEEvv()
{


	ret;

}


// ===== COMPILED SASS (sm_100) =====

	.target	sm_100

	.elftype	@"ET_EXEC"


//--------------------- .note.nv.tkinfo           --------------------------
	.section	.note.nv.tkinfo,"",@"SHT_NOTE"
	.sectionflags	@"SHF_NOTE_NV_TKINFO"
	.tkinfo
        /*0018*/ 	.word	0x00000002
        /*0030*/ 	.string	""
        /*0030*/ 	.string	"ptxas"
        /*0030*/ 	.string	"Cuda compilation tools, release 13.0, V13.0.88"
        /*0030*/ 	.string	"Build cuda_13.0.r13.0/compiler.36424714_0"
        /*0030*/ 	.string	"-arch sm_100 -m 64 "



//--------------------- .note.nv.cuinfo           --------------------------
	.section	.note.nv.cuinfo,"",@"SHT_NOTE"
	.sectionflags	@"SHF_NOTE_NV_CUINFO"
        /*0018*/ 	.short	0x0002
        /*001a*/ 	.short	0x0064
        /*001c*/ 	.short	0x0082
	.zero		2


//--------------------- .nv.info                  --------------------------
	.section	.nv.info,"",@"SHT_CUDA_INFO"
	.align	4


	//----- nvinfo : EIATTR_REGCOUNT
	.align		4
        /*0000*/ 	.byte	0x04, 0x2f
        /*0002*/ 	.short	(.L_46 - .L_45)
	.align		4
.L_45:
        /*0004*/ 	.word	index@(_ZN3cub18CUB_300001_SM_10006detail11EmptyKernelIvEEvv)
        /*0008*/ 	.word	0x00000004


	//----- nvinfo : EIATTR_FRAME_SIZE
	.align		4
.L_46:
        /*000c*/ 	.byte	0x04, 0x11
        /*000e*/ 	.short	(.L_48 - .L_47)
	.align		4
.L_47:
        /*0010*/ 	.word	index@(_ZN3cub18CUB_300001_SM_10006detail11EmptyKernelIvEEvv)
        /*0014*/ 	.word	0x00000000


	//----- nvinfo : EIATTR_MIN_STACK_SIZE
	.align		4
.L_48:
        /*0018*/ 	.byte	0x04, 0x12
        /*001a*/ 	.short	(.L_50 - .L_49)
	.align		4
.L_49:
        /*001c*/ 	.word	index@(_ZN3cub18CUB_300001_SM_10006detail11EmptyKernelIvEEvv)
        /*0020*/ 	.word	0x00000000
.L_50:


//--------------------- .nv.compat                --------------------------
	.section	.nv.compat,"",@"SHT_CUDA_COMPAT_INFO"
	.align	4
        /*0000*/ 	.byte	0x02, 0x09, 0x00, 0x00, 0x02, 0x02, 0x01, 0x00, 0x02, 0x05, 0x05, 0x00, 0x03, 0x07, 0x01, 0x01
        /*0010*/ 	.byte	0x02, 0x03, 0x00, 0x00, 0x02, 0x06, 0x01, 0x00, 0x04, 0x0b, 0x08, 0x00, 0x09, 0x00, 0x00, 0x00
        /*0020*/ 	.byte	0x00, 0x00, 0x00, 0x00


//--------------------- .nv.info._ZN3cub18CUB_300001_SM_10006detail11EmptyKernelIvEEvv --------------------------
	.section	.nv.info._ZN3cub18CUB_300001_SM_10006detail11EmptyKernelIvEEvv,"",@"SHT_CUDA_INFO"
	.sectionflags	@""
	.align	4


	//----- nvinfo : EIATTR_CUDA_API_VERSION
	.align		4
        /*0000*/ 	.byte	0x04, 0x37
        /*0002*/ 	.short	(.L_52 - .L_51)
.L_51:
        /*0004*/ 	.word	0x00000082


	//----- nvinfo : EIATTR_SPARSE_MMA_MASK
	.align		4
.L_52:
        /*0008*/ 	.byte	0x03, 0x50
        /*000a*/ 	.short	0x0000


	//----- nvinfo : EIATTR_MAXREG_COUNT
	.align		4
        /*000c*/ 	.byte	0x03, 0x1b
        /*000e*/ 	.short	0x00ff


	//----- nvinfo : EIATTR_MERCURY_ISA_VERSION
	.align		4
        /*0010*/ 	.byte	0x03, 0x5f
        /*0012*/ 	.short	0x0101


	//----- nvinfo : EIATTR_VRC_CTA_INIT_COUNT
	.align		4
        /*0014*/ 	.byte	0x02, 0x4a
	.zero		1
	.zero		1


	//----- nvinfo : EIATTR_EXIT_INSTR_OFFSETS
	.align		4
        /*0018*/ 	.byte	0x04, 0x1c
        /*001a*/ 	.short	(.L_54 - .L_53)


	//   ....[0]....
.L_53:
        /*001c*/ 	.word	0x00000010


	//----- nvinfo : EIATTR_SW_WAR
	.align		4
.L_54:
        /*0020*/ 	.byte	0x04, 0x36
        /*0022*/ 	.short	(.L_56 - .L_55)
.L_55:
        /*0024*/ 	.word	0x00000008
.L_56:


//--------------------- .nv.callgraph             --------------------------
	.section	.nv.callgraph,"",@"SHT_CUDA_CALLGRAPH"
	.align	4
	.sectionentsize	8
	.align		4
        /*0000*/ 	.word	0x00000000
	.align		4
        /*0004*/ 	.word	0xffffffff
	.align		4
        /*0008*/ 	.word	0x00000000
	.align		4
        /*000c*/ 	.word	0xfffffffe
	.align		4
        /*0010*/ 	.word	0x00000000
	.align		4
        /*0014*/ 	.word	0xfffffffd
	.align		4
        /*0018*/ 	.word	0x00000000
	.align		4
        /*001c*/ 	.word	0xfffffffc


//--------------------- .nv.constant4             --------------------------
	.section	.nv.constant4,"a",@progbits
	.align	8
	.align		8
.nv.constant4:
        /*0000*/ 	.dword	_ZN34_INTERNAL_4baf4a22_4_k_cu_dbd60d2f4cuda3std3__45__cpo5beginE
	.align		8
        /*0008*/ 	.dword	_ZN34_INTERNAL_4baf4a22_4_k_cu_dbd60d2f4cuda3std3__45__cpo3endE
	.align		8
        /*0010*/ 	.dword	_ZN34_INTERNAL_4baf4a22_4_k_cu_dbd60d2f4cuda3std3__45__cpo6cbeginE
	.align		8
        /*0018*/ 	.dword	_ZN34_INTERNAL_4baf4a22_4_k_cu_dbd60d2f4cuda3std3__45__cpo4cendE
	.align		8
        /*0020*/ 	.dword	_ZN34_INTERNAL_4baf4a22_4_k_cu_dbd60d2f4cuda3std3__45__cpo6rbeginE
	.align		8
        /*0028*/ 	.dword	_ZN34_INTERNAL_4baf4a22_4_k_cu_dbd60d2f4cuda3std3__45__cpo4rendE
	.align		8
        /*0030*/ 	.dword	_ZN34_INTERNAL_4baf4a22_4_k_cu_dbd60d2f4cuda3std3__45__cpo7crbeginE
	.align		8
        /*0038*/ 	.dword	_ZN34_INTERNAL_4baf4a22_4_k_cu_dbd60d2f4cuda3std3__45__cpo5crendE
	.align		8
        /*0040*/ 	.dword	_ZN34_INTERNAL_4baf4a22_4_k_cu_dbd60d2f4cuda3std3__436_GLOBAL__N__4baf4a22_4_k_cu_dbd60d2f6ignoreE
	.align		8
        /*0048*/ 	.dword	_ZN34_INTERNAL_4baf4a22_4_k_cu_dbd60d2f4cuda3std3__419piecewise_constructE
	.align		8
        /*0050*/ 	.dword	_ZN34_INTERNAL_4baf4a22_4_k_cu_dbd60d2f4cuda3std3__48in_placeE
	.align		8
        /*0058*/ 	.dword	_ZN34_INTERNAL_4baf4a22_4_k_cu_dbd60d2f4cuda3std3__420unreachable_sentinelE
	.align		8
        /*0060*/ 	.dword	_ZN34_INTERNAL_4baf4a22_4_k_cu_dbd60d2f4cuda3std3__47nulloptE
	.align		8
        /*0068*/ 	.dword	_ZN34_INTERNAL_4baf4a22_4_k_cu_dbd60d2f4cuda3std3__48unexpectE
	.align		8
        /*0070*/ 	.dword	_ZN34_INTERNAL_4baf4a22_4_k_cu_dbd60d2f4cuda3std6ranges3__45__cpo4swapE
	.align		8
        /*0078*/ 	.dword	_ZN34_INTERNAL_4baf4a22_4_k_cu_dbd60d2f4cuda3std6ranges3__45__cpo9iter_moveE
	.align		8
        /*0080*/ 	.dword	_ZN34_INTERNAL_4baf4a22_4_k_cu_dbd60d2f4cuda3std6ranges3__45__cpo5beginE
	.align		8
        /*0088*/ 	.dword	_ZN34_INTERNAL_4baf4a22_4_k_cu_dbd60d2f4cuda3std6ranges3__45__cpo3endE
	.align		8
        /*0090*/ 	.dword	_ZN34_INTERNAL_4baf4a22_4_k_cu_dbd60d2f4cuda3std6ranges3__45__cpo6cbeginE
	.align		8
        /*0098*/ 	.dword	_ZN34_INTERNAL_4baf4a22_4_k_cu_dbd60d2f4cuda3std6ranges3__45__cpo4cendE
	.align		8
        /*00a0*/ 	.dword	_ZN34_INTERNAL_4baf4a22_4_k_cu_dbd60d2f4cuda3std6ranges3__45__cpo7advanceE
	.align		8
        /*00a8*/ 	.dword	_ZN34_INTERNAL_4baf4a22_4_k_cu_dbd60d2f4cuda3std6ranges3__45__cpo9iter_swapE
	.align		8
        /*00b0*/ 	.dword	_ZN34_INTERNAL_4baf4a22_4_k_cu_dbd60d2f4cuda3std6ranges3__45__cpo4nextE
	.align		8
        /*00b8*/ 	.dword	_ZN34_INTERNAL_4baf4a22_4_k_cu_dbd60d2f4cuda3std6ranges3__45__cpo4prevE
	.align		8
        /*00c0*/ 	.dword	_ZN34_INTERNAL_4baf4a22_4_k_cu_dbd60d2f4cuda3std6ranges3__45__cpo4dataE
	.align		8
        /*00c8*/ 	.dword	_ZN34_INTERNAL_4baf4a22_4_k_cu_dbd60d2f4cuda3std6ranges3__45__cpo5cdataE
	.align		8
        /*00d0*/ 	.dword	_ZN34_INTERNAL_4baf4a22_4_k_cu_dbd60d2f4cuda3std6ranges3__45__cpo4sizeE
	.align		8
        /*00d8*/ 	.dword	_ZN34_INTERNAL_4baf4a22_4_k_cu_dbd60d2f4cuda3std6ranges3__45__cpo5ssizeE
	.align		8
        /*00e0*/ 	.dword	_ZN34_INTERNAL_4baf4a22_4_k_cu_dbd60d2f4cuda3std6ranges3__45__cpo8distanceE
	.align		8
        /*00e8*/ 	.dword	_ZN34_INTERNAL_4baf4a22_4_k_cu_dbd60d2f6thrust24THRUST_300001_SM_1000_NS8cuda_cub3parE
	.align		8
        /*00f0*/ 	.dword	_ZN34_INTERNAL_4baf4a22_4_k_cu_dbd60d2f6thrust24THRUST_300001_SM_1000_NS8cuda_cub10par_nosyncE
	.align		8
        /*00f8*/ 	.dword	_ZN34_INTERNAL_4baf4a22_4_k_cu_dbd60d2f6thrust24THRUST_300001_SM_1000_NS6system6detail10sequential3seqE
	.align		8
        /*0100*/ 	.dword	_ZN34_INTERNAL_4baf4a22_4_k_cu_dbd60d2f6thrust24THRUST_300001_SM_1000_NS6system3cpp3parE
	.align		8
        /*0108*/ 	.dword	_ZN34_INTERNAL_4baf4a22_4_k_cu_dbd60d2f6thrust24THRUST_300001_SM_1000_NS12placeholders2_1E
	.align		8
        /*0110*/ 	.dword	_ZN34_INTERNAL_4baf4a22_4_k_cu_dbd60d2f6thrust24THRUST_300001_SM_1000_NS12placeholders2_2E
	.align		8
        /*0118*/ 	.dword	_ZN34_INTERNAL_4baf4a22_4_k_cu_dbd60d2f6thrust24THRUST_300001_SM_1000_NS12placeholders2_3E
	.align		8
        /*0120*/ 	.dword	_ZN34_INTERNAL_4baf4a22_4_k_cu_dbd60d2f6thrust24THRUST_300001_SM_1000_NS12placeholders2_4E
	.align		8
        /*0128*/ 	.dword	_ZN34_INTERNAL_4baf4a22_4_k_cu_dbd60d2f6thrust24THRUST_300001_SM_1000_NS12placeholders2_5E
	.align		8
        /*0130*/ 	.dword	_ZN34_INTERNAL_4baf4a22_4_k_cu_dbd60d2f6thrust24THRUST_300001_SM_1000_NS12placeholders2_6E
	.align		8
        /*0138*/ 	.dword	_ZN34_INTERNAL_4baf4a22_4_k_cu_dbd60d2f6thrust24THRUST_300001_SM_1000_NS12placeholders2_7E
	.align		8
        /*0140*/ 	.dword	_ZN34_INTERNAL_4baf4a22_4_k_cu_dbd60d2f6thrust24THRUST_300001_SM_1000_NS12placeholders2_8E
	.align		8
        /*0148*/ 	.dword	_ZN34_INTERNAL_4baf4a22_4_k_cu_dbd60d2f6thrust24THRUST_300001_SM_1000_NS12placeholders2_9E
	.align		8
        /*0150*/ 	.dword	_ZN34_INTERNAL_4baf4a22_4_k_cu_dbd60d2f6thrust24THRUST_300001_SM_1000_NS12placeholders3_10E
	.align		8
        /*0158*/ 	.dword	_ZN34_INTERNAL_4baf4a22_4_k_cu_dbd60d2f6thrust24THRUST_300001_SM_1000_NS3seqE
	.align		8
        /*0160*/ 	.dword	_ZN34_INTERNAL_4baf4a22_4_k_cu_dbd60d2f6thrust24THRUST_300001_SM_1000_NS6deviceE


//--------------------- .text._ZN3cub18CUB_300001_SM_10006detail11EmptyKernelIvEEvv --------------------------
	.section	.text._ZN3cub18CUB_300001_SM_10006detail11EmptyKernelIvEEvv,"ax",@progbits
	.align	128
        .global         _ZN3cub18CUB_300001_SM_10006detail11EmptyKernelIvEEvv
        .type           _ZN3cub18CUB_300001_SM_10006detail11EmptyKernelIvEEvv,@function
        .size           _ZN3cub18CUB_300001_SM_10006detail11EmptyKernelIvEEvv,(.L_x_1 - _ZN3cub18CUB_300001_SM_10006detail11EmptyKernelIvEEvv)
        .other          _ZN3cub18CUB_300001_SM_10006detail11EmptyKernelIvEEvv,@"STO_CUDA_ENTRY STV_DEFAULT"
_ZN3cub18CUB_300001_SM_10006detail11EmptyKernelIvEEvv:
.text._ZN3cub18CUB_300001_SM_10006detail11EmptyKernelIvEEvv:
[----:B------:R-:W-:Y:S01]  /*0000*/  LDC R1, c[0x0][0x37c] ;  /* 0x0000df00ff017b82 */ /* 0x000fe20000000800 */
[----:B------:R-:W-:Y:S05]  /*0010*/  EXIT ;  /* 0x000000000000794d */ /* 0x000fea0003800000 */
.L_x_0:
[----:B------:R-:W-:-:S00]  /*0020*/  BRA `(.L_x_0) ;  /* 0xfffffffc00fc7947 */ /* 0x000fc0000383ffff */
[----:B------:R-:W-:-:S00]  /*0030*/  NOP ;  /* 0x0000000000007918 */ /* 0x000fc00000000000 */
        /* <DEDUP_REMOVED lines=12> */
.L_x_1:


//--------------------- .nv.shared.reserved.0     --------------------------
	.section	.nv.shared.reserved.0,"aw",@nobits
	.weak		__nv_reservedSMEM_offset_0_alias
	.size		__nv_reservedSMEM_offset_0_alias, 0, 64
	.other		__nv_reservedSMEM_offset_0_alias,@"STO_CUDA_RESERVED_SHARED STV_DEFAULT"
__nv_reservedSMEM_offset_0_alias:
	.zero		0
	.zero		64


//--------------------- .nv.global                --------------------------
	.section	.nv.global,"aw",@nobits
.nv.global:
	.type		_ZN34_INTERNAL_4baf4a22_4_k_cu_dbd60d2f6thrust24THRUST_300001_SM_1000_NS12placeholders2_8E,@object
	.size		_ZN34_INTERNAL_4baf4a22_4_k_cu_dbd60d2f6thrust24THRUST_300001_SM_1000_NS12placeholders2_8E,(_ZN34_INTERNAL_4baf4a22_4_k_cu_dbd60d2f4cuda3std3__436_GLOBAL__N__4baf4a22_4_k_cu_dbd60d2f6ignoreE - _ZN34_INTERNAL_4baf4a22_4_k_cu_dbd60d2f6thrust24THRUST_300001_SM_1000_NS12placeholders2_8E)
_ZN34_INTERNAL_4baf4a22_4_k_cu_dbd60d2f6thrust24THRUST_300001_SM_1000_NS12placeholders2_8E:
	.zero		1
	.type		_ZN34_INTERNAL_4baf4a22_4_k_cu_dbd60d2f4cuda3std3__436_GLOBAL__N__4baf4a22_4_k_cu_dbd60d2f6ignoreE,@object
	.size		_ZN34_INTERNAL_4baf4a22_4_k_cu_dbd60d2f4cuda3std3__436_GLOBAL__N__4baf4a22_4_k_cu_dbd60d2f6ignoreE,(_ZN34_INTERNAL_4baf4a22_4_k_cu_dbd60d2f4cuda3std6ranges3__45__cpo4dataE - _ZN34_INTERNAL_4baf4a22_4_k_cu_dbd60d2f4cuda3std3__436_GLOBAL__N__4baf4a22_4_k_cu_dbd60d2f6ignoreE)
_ZN34_INTERNAL_4baf4a22_4_k_cu_dbd60d2f4cuda3std3__436_GLOBAL__N__4baf4a22_4_k_cu_dbd60d2f6ignoreE:
	.zero		1
	.type		_ZN34_INTERNAL_4baf4a22_4_k_cu_dbd60d2f4cuda3std6ranges3__45__cpo4dataE,@object
	.size		_ZN34_INTERNAL_4baf4a22_4_k_cu_dbd60d2f4cuda3std6ranges3__45__cpo4dataE,(_ZN34_INTERNAL_4baf4a22_4_k_cu_dbd60d2f6thrust24THRUST_300001_SM_1000_NS6system3cpp3parE - _ZN34_INTERNAL_4baf4a22_4_k_cu_dbd60d2f4cuda3std6ranges3__45__cpo4dataE)
_ZN34_INTERNAL_4baf4a22_4_k_cu_dbd60d2f4cuda3std6ranges3__45__cpo4dataE:
	.zero		1
	.type		_ZN34_INTERNAL_4baf4a22_4_k_cu_dbd60d2f6thrust24THRUST_300001_SM_1000_NS6system3cpp3parE,@object
	.size		_ZN34_INTERNAL_4baf4a22_4_k_cu_dbd60d2f6thrust24THRUST_300001_SM_1000_NS6system3cpp3parE,(_ZN34_INTERNAL_4baf4a22_4_k_cu_dbd60d2f4cuda3std3__45__cpo5beginE - _ZN34_INTERNAL_4baf4a22_4_k_cu_dbd60d2f6thrust24THRUST_300001_SM_1000_NS6system3cpp3parE)
_ZN34_INTERNAL_4baf4a22_4_k_cu_dbd60d2f6thrust24THRUST_300001_SM_1000_NS6system3cpp3parE:
	.zero		1
	.type		_ZN34_INTERNAL_4baf4a22_4_k_cu_dbd60d2f4cuda3std3__45__cpo5beginE,@object
	.size		_ZN34_INTERNAL_4baf4a22_4_k_cu_dbd60d2f4cuda3std3__45__cpo5beginE,(_ZN34_INTERNAL_4baf4a22_4_k_cu_dbd60d2f4cuda3std6ranges3__45__cpo5beginE - _ZN34_INTERNAL_4baf4a22_4_k_cu_dbd60d2f4cuda3std3__45__cpo5beginE)
_ZN34_INTERNAL_4baf4a22_4_k_cu_dbd60d2f4cuda3std3__45__cpo5beginE:
	.zero		1
	.type		_ZN34_INTERNAL_4baf4a22_4_k_cu_dbd60d2f4cuda3std6ranges3__45__cpo5beginE,@object
	.size		_ZN34_INTERNAL_4baf4a22_4_k_cu_dbd60d2f4cuda3std6ranges3__45__cpo5beginE,(_ZN34_INTERNAL_4baf4a22_4_k_cu_dbd60d2f6thrust24THRUST_300001_SM_1000_NS6deviceE - _ZN34_INTERNAL_4baf4a22_4_k_cu_dbd60d2f4cuda3std6ranges3__45__cpo5beginE)
_ZN34_INTERNAL_4baf4a22_4_k_cu_dbd60d2f4cuda3std6ranges3__45__cpo5beginE:
	.zero		1
	.type		_ZN34_INTERNAL_4baf4a22_4_k_cu_dbd60d2f6thrust24THRUST_300001_SM_1000_NS6deviceE,@object
	.size		_ZN34_INTERNAL_4baf4a22_4_k_cu_dbd60d2f6thrust24THRUST_300001_SM_1000_NS6deviceE,(_ZN34_INTERNAL_4baf4a22_4_k_cu_dbd60d2f4cuda3std3__47nulloptE - _ZN34_INTERNAL_4baf4a22_4_k_cu_dbd60d2f6thrust24THRUST_300001_SM_1000_NS6deviceE)
_ZN34_INTERNAL_4baf4a22_4_k_cu_dbd60d2f6thrust24THRUST_300001_SM_1000_NS6deviceE:
	.zero		1
	.type		_ZN34_INTERNAL_4baf4a22_4_k_cu_dbd60d2f4cuda3std3__47nulloptE,@object
	.size		_ZN34_INTERNAL_4baf4a22_4_k_cu_dbd60d2f4cuda3std3__47nulloptE,(_ZN34_INTERNAL_4baf4a22_4_k_cu_dbd60d2f4cuda3std6ranges3__45__cpo8distanceE - _ZN34_INTERNAL_4baf4a22_4_k_cu_dbd60d2f4cuda3std3__47nulloptE)
_ZN34_INTERNAL_4baf4a22_4_k_cu_dbd60d2f4cuda3std3__47nulloptE:
	.zero		1
	.type		_ZN34_INTERNAL_4baf4a22_4_k_cu_dbd60d2f4cuda3std6ranges3__45__cpo8distanceE,@object
	.size		_ZN34_INTERNAL_4baf4a22_4_k_cu_dbd60d2f4cuda3std6ranges3__45__cpo8distanceE,(_ZN34_INTERNAL_4baf4a22_4_k_cu_dbd60d2f6thrust24THRUST_300001_SM_1000_NS12placeholders2_4E - _ZN34_INTERNAL_4baf4a22_4_k_cu_dbd60d2f4cuda3std6ranges3__45__cpo8distanceE)
_ZN34_INTERNAL_4baf4a22_4_k_cu_dbd60d2f4cuda3std6ranges3__45__cpo8distanceE:
	.zero		1
	.type		_ZN34_INTERNAL_4baf4a22_4_k_cu_dbd60d2f6thrust24THRUST_300001_SM_1000_NS12placeholders2_4E,@object
	.size		_ZN34_INTERNAL_4baf4a22_4_k_cu_dbd60d2f6thrust24THRUST_300001_SM_1000_NS12placeholders2_4E,(_ZN34_INTERNAL_4baf4a22_4_k_cu_dbd60d2f4cuda3std3__45__cpo6rbeginE - _ZN34_INTERNAL_4baf4a22_4_k_cu_dbd60d2f6thrust24THRUST_300001_SM_1000_NS12placeholders2_4E)
_ZN34_INTERNAL_4baf4a22_4_k_cu_dbd60d2f6thrust24THRUST_300001_SM_1000_NS12placeholders2_4E:
	.zero		1
	.type		_ZN34_INTERNAL_4baf4a22_4_k_cu_dbd60d2f4cuda3std3__45__cpo6rbeginE,@object
	.size		_ZN34_INTERNAL_4baf4a22_4_k_cu_dbd60d2f4cuda3std3__45__cpo6rbeginE,(_ZN34_INTERNAL_4baf4a22_4_k_cu_dbd60d2f4cuda3std6ranges3__45__cpo7advanceE - _ZN34_INTERNAL_4baf4a22_4_k_cu_dbd60d2f4cuda3std3__45__cpo6rbeginE)
_ZN34_INTERNAL_4baf4a22_4_k_cu_dbd60d2f4cuda3std3__45__cpo6rbeginE:
	.zero		1
	.type		_ZN34_INTERNAL_4baf4a22_4_k_cu_dbd60d2f4cuda3std6ranges3__45__cpo7advanceE,@object
	.size		_ZN34_INTERNAL_4baf4a22_4_k_cu_dbd60d2f4cuda3std6ranges3__45__cpo7advanceE,(_ZN34_INTERNAL_4baf4a22_4_k_cu_dbd60d2f6thrust24THRUST_300001_SM_1000_NS12placeholders3_10E - _ZN34_INTERNAL_4baf4a22_4_k_cu_dbd60d2f4cuda3std6ranges3__45__cpo7advanceE)
_ZN34_INTERNAL_4baf4a22_4_k_cu_dbd60d2f4cuda3std6ranges3__45__cpo7advanceE:
	.zero		1
	.type		_ZN34_INTERNAL_4baf4a22_4_k_cu_dbd60d2f6thrust24THRUST_300001_SM_1000_NS12placeholders3_10E,@object
	.size		_ZN34_INTERNAL_4baf4a22_4_k_cu_dbd60d2f6thrust24THRUST_300001_SM_1000_NS12placeholders3_10E,(_ZN34_INTERNAL_4baf4a22_4_k_cu_dbd60d2f4cuda3std3__48in_placeE - _ZN34_INTERNAL_4baf4a22_4_k_cu_dbd60d2f6thrust24THRUST_300001_SM_1000_NS12placeholders3_10E)
_ZN34_INTERNAL_4baf4a22_4_k_cu_dbd60d2f6thrust24THRUST_300001_SM_1000_NS12placeholders3_10E:
	.zero		1
	.type		_ZN34_INTERNAL_4baf4a22_4_k_cu_dbd60d2f4cuda3std3__48in_placeE,@object
	.size		_ZN34_INTERNAL_4baf4a22_4_k_cu_dbd60d2f4cuda3std3__48in_placeE,(_ZN34_INTERNAL_4baf4a22_4_k_cu_dbd60d2f4cuda3std6ranges3__45__cpo4sizeE - _ZN34_INTERNAL_4baf4a22_4_k_cu_dbd60d2f4cuda3std3__48in_placeE)
_ZN34_INTERNAL_4baf4a22_4_k_cu_dbd60d2f4cuda3std3__48in_placeE:
	.zero		1
	.type		_ZN34_INTERNAL_4baf4a22_4_k_cu_dbd60d2f4cuda3std6ranges3__45__cpo4sizeE,@object
	.size		_ZN34_INTERNAL_4baf4a22_4_k_cu_dbd60d2f4cuda3std6ranges3__45__cpo4sizeE,(_ZN34_INTERNAL_4baf4a22_4_k_cu_dbd60d2f6thrust24THRUST_300001_SM_1000_NS12placeholders2_2E - _ZN34_INTERNAL_4baf4a22_4_k_cu_dbd60d2f4cuda3std6ranges3__45__cpo4sizeE)
_ZN34_INTERNAL_4baf4a22_4_k_cu_dbd60d2f4cuda3std6ranges3__45__cpo4sizeE:
	.zero		1
	.type		_ZN34_INTERNAL_4baf4a22_4_k_cu_dbd60d2f6thrust24THRUST_300001_SM_1000_NS12placeholders2_2E,@object
	.size		_ZN34_INTERNAL_4baf4a22_4_k_cu_dbd60d2f6thrust24THRUST_300001_SM_1000_NS12placeholders2_2E,(_ZN34_INTERNAL_4baf4a22_4_k_cu_dbd60d2f4cuda3std3__45__cpo6cbeginE - _ZN34_INTERNAL_4baf4a22_4_k_cu_dbd60d2f6thrust24THRUST_300001_SM_1000_NS12placeholders2_2E)
_ZN34_INTERNAL_4baf4a22_4_k_cu_dbd60d2f6thrust24THRUST_300001_SM_1000_NS12placeholders2_2E:
	.zero		1
	.type		_ZN34_INTERNAL_4baf4a22_4_k_cu_dbd60d2f4cuda3std3__45__cpo6cbeginE,@object
	.size		_ZN34_INTERNAL_4baf4a22_4_k_cu_dbd60d2f4cuda3std3__45__cpo6cbeginE,(_ZN34_INTERNAL_4baf4a22_4_k_cu_dbd60d2f4cuda3std6ranges3__45__cpo6cbeginE - _ZN34_INTERNAL_4baf4a22_4_k_cu_dbd60d2f4cuda3std3__45__cpo6cbeginE)
_ZN34_INTERNAL_4baf4a22_4_k_cu_dbd60d2f4cuda3std3__45__cpo6cbeginE:
	.zero		1
	.type		_ZN34_INTERNAL_4baf4a22_4_k_cu_dbd60d2f4cuda3std6ranges3__45__cpo6cbeginE,@object
	.size		_ZN34_INTERNAL_4baf4a22_4_k_cu_dbd60d2f4cuda3std6ranges3__45__cpo6cbeginE,(_ZN34_INTERNAL_4baf4a22_4_k_cu_dbd60d2f6thrust24THRUST_300001_SM_1000_NS12placeholders2_6E - _ZN34_INTERNAL_4baf4a22_4_k_cu_dbd60d2f4cuda3std6ranges3__45__cpo6cbeginE)
_ZN34_INTERNAL_4baf4a22_4_k_cu_dbd60d2f4cuda3std6ranges3__45__cpo6cbeginE:
	.zero		1
	.type		_ZN34_INTERNAL_4baf4a22_4_k_cu_dbd60d2f6thrust24THRUST_300001_SM_1000_NS12placeholders2_6E,@object
	.size		_ZN34_INTERNAL_4baf4a22_4_k_cu_dbd60d2f6thrust24THRUST_300001_SM_1000_NS12placeholders2_6E,(_ZN34_INTERNAL_4baf4a22_4_k_cu_dbd60d2f4cuda3std3__45__cpo7crbeginE - _ZN34_INTERNAL_4baf4a22_4_k_cu_dbd60d2f6thrust24THRUST_300001_SM_1000_NS12placeholders2_6E)
_ZN34_INTERNAL_4baf4a22_4_k_cu_dbd60d2f6thrust24THRUST_300001_SM_1000_NS12placeholders2_6E:
	.zero		1
	.type		_ZN34_INTERNAL_4baf4a22_4_k_cu_dbd60d2f4cuda3std3__45__cpo7crbeginE,@object
	.size		_ZN34_INTERNAL_4baf4a22_4_k_cu_dbd60d2f4cuda3std3__45__cpo7crbeginE,(_ZN34_INTERNAL_4baf4a22_4_k_cu_dbd60d2f4cuda3std6ranges3__45__cpo4nextE - _ZN34_INTERNAL_4baf4a22_4_k_cu_dbd60d2f4cuda3std3__45__cpo7crbeginE)
_ZN34_INTERNAL_4baf4a22_4_k_cu_dbd60d2f4cuda3std3__45__cpo7crbeginE:
	.zero		1
	.type		_ZN34_INTERNAL_4baf4a22_4_k_cu_dbd60d2f4cuda3std6ranges3__45__cpo4nextE,@object
	.size		_ZN34_INTERNAL_4baf4a22_4_k_cu_dbd60d2f4cuda3std6ranges3__45__cpo4nextE,(_ZN34_INTERNAL_4baf4a22_4_k_cu_dbd60d2f4cuda3std6ranges3__45__cpo4swapE - _ZN34_INTERNAL_4baf4a22_4_k_cu_dbd60d2f4cuda3std6ranges3__45__cpo4nextE)
_ZN34_INTERNAL_4baf4a22_4_k_cu_dbd60d2f4cuda3std6ranges3__45__cpo4nextE:
	.zero		1
	.type		_ZN34_INTERNAL_4baf4a22_4_k_cu_dbd60d2f4cuda3std6ranges3__45__cpo4swapE,@object
	.size		_ZN34_INTERNAL_4baf4a22_4_k_cu_dbd60d2f4cuda3std6ranges3__45__cpo4swapE,(_ZN34_INTERNAL_4baf4a22_4_k_cu_dbd60d2f6thrust24THRUST_300001_SM_1000_NS8cuda_cub10par_nosyncE - _ZN34_INTERNAL_4baf4a22_4_k_cu_dbd60d2f4cuda3std6ranges3__45__cpo4swapE)
_ZN34_INTERNAL_4baf4a22_4_k_cu_dbd60d2f4cuda3std6ranges3__45__cpo4swapE:
	.zero		1
	.type		_ZN34_INTERNAL_4baf4a22_4_k_cu_dbd60d2f6thrust24THRUST_300001_SM_1000_NS8cuda_cub10par_nosyncE,@object
	.size		_ZN34_INTERNAL_4baf4a22_4_k_cu_dbd60d2f6thrust24THRUST_300001_SM_1000_NS8cuda_cub10par_nosyncE,(_ZN34_INTERNAL_4baf4a22_4_k_cu_dbd60d2f6thrust24THRUST_300001_SM_1000_NS3seqE - _ZN34_INTERNAL_4baf4a22_4_k_cu_dbd60d2f6thrust24THRUST_300001_SM_1000_NS8cuda_cub10par_nosyncE)
_ZN34_INTERNAL_4baf4a22_4_k_cu_dbd60d2f6thrust24THRUST_300001_SM_1000_NS8cuda_cub10par_nosyncE:
	.zero		1
	.type		_ZN34_INTERNAL_4baf4a22_4_k_cu_dbd60d2f6thrust24THRUST_300001_SM_1000_NS3seqE,@object
	.size		_ZN34_INTERNAL_4baf4a22_4_k_cu_dbd60d2f6thrust24THRUST_300001_SM_1000_NS3seqE,(_ZN34_INTERNAL_4baf4a22_4_k_cu_dbd60d2f4cuda3std3__420unreachable_sentinelE - _ZN34_INTERNAL_4baf4a22_4_k_cu_dbd60d2f6thrust24THRUST_300001_SM_1000_NS3seqE)
_ZN34_INTERNAL_4baf4a22_4_k_cu_dbd60d2f6thrust24THRUST_300001_SM_1000_NS3seqE:
	.zero		1
	.type		_ZN34_INTERNAL_4baf4a22_4_k_cu_dbd60d2f4cuda3std3__420unreachable_sentinelE,@object
	.size		_ZN34_INTERNAL_4baf4a22_4_k_cu_dbd60d2f4cuda3std3__420unreachable_sentinelE,(_ZN34_INTERNAL_4baf4a22_4_k_cu_dbd60d2f4cuda3std6ranges3__45__cpo5ssizeE - _ZN34_INTERNAL_4baf4a22_4_k_cu_dbd60d2f4cuda3std3__420unreachable_sentinelE)
_ZN34_INTERNAL_4baf4a22_4_k_cu_dbd60d2f4cuda3std3__420unreachable_sentinelE:
	.zero		1
	.type		_ZN34_INTERNAL_4baf4a22_4_k_cu_dbd60d2f4cuda3std6ranges3__45__cpo5ssizeE,@object
	.size		_ZN34_INTERNAL_4baf4a22_4_k_cu_dbd60d2f4cuda3std6ranges3__45__cpo5ssizeE,(_ZN34_INTERNAL_4baf4a22_4_k_cu_dbd60d2f6thrust24THRUST_300001_SM_1000_NS12placeholders2_3E - _ZN34_INTERNAL_4baf4a22_4_k_cu_dbd60d2f4cuda3std6ranges3__45__cpo5ssizeE)
_ZN34_INTERNAL_4baf4a22_4_k_cu_dbd60d2f4cuda3std6ranges3__45__cpo5ssizeE:
	.zero		1
	.type		_ZN34_INTERNAL_4baf4a22_4_k_cu_dbd60d2f6thrust24THRUST_300001_SM_1000_NS12placeholders2_3E,@object
	.size		_ZN34_INTERNAL_4baf4a22_4_k_cu_dbd60d2f6thrust24THRUST_300001_SM_1000_NS12placeholders2_3E,(_ZN34_INTERNAL_4baf4a22_4_k_cu_dbd60d2f4cuda3std3__45__cpo4cendE - _ZN34_INTERNAL_4baf4a22_4_k_cu_dbd60d2f6thrust24THRUST_300001_SM_1000_NS12placeholders2_3E)
_ZN34_INTERNAL_4baf4a22_4_k_cu_dbd60d2f6thrust24THRUST_300001_SM_1000_NS12placeholders2_3E:
	.zero		1
	.type		_ZN34_INTERNAL_4baf4a22_4_k_cu_dbd60d2f4cuda3std3__45__cpo4cendE,@object
	.size		_ZN34_INTERNAL_4baf4a22_4_k_cu_dbd60d2f4cuda3std3__45__cpo4cendE,(_ZN34_INTERNAL_4baf4a22_4_k_cu_dbd60d2f4cuda3std6ranges3__45__cpo4cendE - _ZN34_INTERNAL_4baf4a22_4_k_cu_dbd60d2f4cuda3std3__45__cpo4cendE)
_ZN34_INTERNAL_4baf4a22_4_k_cu_dbd60d2f4cuda3std3__45__cpo4cendE:
	.zero		1
	.type		_ZN34_INTERNAL_4baf4a22_4_k_cu_dbd60d2f4cuda3std6ranges3__45__cpo4cendE,@object
	.size		_ZN34_INTERNAL_4baf4a22_4_k_cu_dbd60d2f4cuda3std6ranges3__45__cpo4cendE,(_ZN34_INTERNAL_4baf4a22_4_k_cu_dbd60d2f6thrust24THRUST_300001_SM_1000_NS12placeholders2_7E - _ZN34_INTERNAL_4baf4a22_4_k_cu_dbd60d2f4cuda3std6ranges3__45__cpo4cendE)
_ZN34_INTERNAL_4baf4a22_4_k_cu_dbd60d2f4cuda3std6ranges3__45__cpo4cendE:
	.zero		1
	.type		_ZN34_INTERNAL_4baf4a22_4_k_cu_dbd60d2f6thrust24THRUST_300001_SM_1000_NS12placeholders2_7E,@object
	.size		_ZN34_INTERNAL_4baf4a22_4_k_cu_dbd60d2f6thrust24THRUST_300001_SM_1000_NS12placeholders2_7E,(_ZN34_INTERNAL_4baf4a22_4_k_cu_dbd60d2f4cuda3std3__45__cpo5crendE - _ZN34_INTERNAL_4baf4a22_4_k_cu_dbd60d2f6thrust24THRUST_300001_SM_1000_NS12placeholders2_7E)
_ZN34_INTERNAL_4baf4a22_4_k_cu_dbd60d2f6thrust24THRUST_300001_SM_1000_NS12placeholders2_7E:
	.zero		1
	.type		_ZN34_INTERNAL_4baf4a22_4_k_cu_dbd60d2f4cuda3std3__45__cpo5crendE,@object
	.size		_ZN34_INTERNAL_4baf4a22_4_k_cu_dbd60d2f4cuda3std3__45__cpo5crendE,(_ZN34_INTERNAL_4baf4a22_4_k_cu_dbd60d2f4cuda3std6ranges3__45__cpo4prevE - _ZN34_INTERNAL_4baf4a22_4_k_cu_dbd60d2f4cuda3std3__45__cpo5crendE)
_ZN34_INTERNAL_4baf4a22_4_k_cu_dbd60d2f4cuda3std3__45__cpo5crendE:
	.zero		1
	.type		_ZN34_INTERNAL_4baf4a22_4_k_cu_dbd60d2f4cuda3std6ranges3__45__cpo4prevE,@object
	.size		_ZN34_INTERNAL_4baf4a22_4_k_cu_dbd60d2f4cuda3std6ranges3__45__cpo4prevE,(_ZN34_INTERNAL_4baf4a22_4_k_cu_dbd60d2f4cuda3std6ranges3__45__cpo9iter_moveE - _ZN34_INTERNAL_4baf4a22_4_k_cu_dbd60d2f4cuda3std6ranges3__45__cpo4prevE)
_ZN34_INTERNAL_4baf4a22_4_k_cu_dbd60d2f4cuda3std6ranges3__45__cpo4prevE:
	.zero		1
	.type		_ZN34_INTERNAL_4baf4a22_4_k_cu_dbd60d2f4cuda3std6ranges3__45__cpo9iter_moveE,@object
	.size		_ZN34_INTERNAL_4baf4a22_4_k_cu_dbd60d2f4cuda3std6ranges3__45__cpo9iter_moveE,(_ZN34_INTERNAL_4baf4a22_4_k_cu_dbd60d2f6thrust24THRUST_300001_SM_1000_NS6system6detail10sequential3seqE - _ZN34_INTERNAL_4baf4a22_4_k_cu_dbd60d2f4cuda3std6ranges3__45__cpo9iter_moveE)
_ZN34_INTERNAL_4baf4a22_4_k_cu_dbd60d2f4cuda3std6ranges3__45__cpo9iter_moveE:
	.zero		1
	.type		_ZN34_INTERNAL_4baf4a22_4_k_cu_dbd60d2f6thrust24THRUST_300001_SM_1000_NS6system6detail10sequential3seqE,@object
	.size		_ZN34_INTERNAL_4baf4a22_4_k_cu_dbd60d2f6thrust24THRUST_300001_SM_1000_NS6system6detail10sequential3seqE,(_ZN34_INTERNAL_4baf4a22_4_k_cu_dbd60d2f6thrust24THRUST_300001_SM_1000_NS12placeholders2_9E - _ZN34_INTERNAL_4baf4a22_4_k_cu_dbd60d2f6thrust24THRUST_300001_SM_1000_NS6system6detail10sequential3seqE)
_ZN34_INTERNAL_4baf4a22_4_k_cu_dbd60d2f6thrust24THRUST_300001_SM_1000_NS6system6detail10sequential3seqE:
	.zero		1
	.type		_ZN34_INTERNAL_4baf4a22_4_k_cu_dbd60d2f6thrust24THRUST_300001_SM_1000_NS12placeholders2_9E,@object
	.size		_ZN34_INTERNAL_4baf4a22_4_k_cu_dbd60d2f6thrust24THRUST_300001_SM_1000_NS12placeholders2_9E,(_ZN34_INTERNAL_4baf4a22_4_k_cu_dbd60d2f4cuda3std3__419piecewise_constructE - _ZN34_INTERNAL_4baf4a22_4_k_cu_dbd60d2f6thrust24THRUST_300001_SM_1000_NS12placeholders2_9E)
_ZN34_INTERNAL_4baf4a22_4_k_cu_dbd60d2f6thrust24THRUST_300001_SM_1000_NS12placeholders2_9E:
	.zero		1
	.type		_ZN34_INTERNAL_4baf4a22_4_k_cu_dbd60d2f4cuda3std3__419piecewise_constructE,@object
	.size		_ZN34_INTERNAL_4baf4a22_4_k_cu_dbd60d2f4cuda3std3__419piecewise_constructE,(_ZN34_INTERNAL_4baf4a22_4_k_cu_dbd60d2f4cuda3std6ranges3__45__cpo5cdataE - _ZN34_INTERNAL_4baf4a22_4_k_cu_dbd60d2f4cuda3std3__419piecewise_constructE)
_ZN34_INTERNAL_4baf4a22_4_k_cu_dbd60d2f4cuda3std3__419piecewise_constructE:
	.zero		1
	.type		_ZN34_INTERNAL_4baf4a22_4_k_cu_dbd60d2f4cuda3std6ranges3__45__cpo5cdataE,@object
	.size		_ZN34_INTERNAL_4baf4a22_4_k_cu_dbd60d2f4cuda3std6ranges3__45__cpo5cdataE,(_ZN34_INTERNAL_4baf4a22_4_k_cu_dbd60d2f6thrust24THRUST_300001_SM_1000_NS12placeholders2_1E - _ZN34_INTERNAL_4baf4a22_4_k_cu_dbd60d2f4cuda3std6ranges3__45__cpo5cdataE)
_ZN34_INTERNAL_4baf4a22_4_k_cu_dbd60d2f4cuda3std6ranges3__45__cpo5cdataE:
	.zero		1
	.type		_ZN34_INTERNAL_4baf4a22_4_k_cu_dbd60d2f6thrust24THRUST_300001_SM_1000_NS12placeholders2_1E,@object
	.size		_ZN34_INTERNAL_4baf4a22_4_k_cu_dbd60d2f6thrust24THRUST_300001_SM_1000_NS12placeholders2_1E,(_ZN34_INTERNAL_4baf4a22_4_k_cu_dbd60d2f4cuda3std3__45__cpo3endE - _ZN34_INTERNAL_4baf4a22_4_k_cu_dbd60d2f6thrust24THRUST_300001_SM_1000_NS12placeholders2_1E)
_ZN34_INTERNAL_4baf4a22_4_k_cu_dbd60d2f6thrust24THRUST_300001_SM_1000_NS12placeholders2_1E:
	.zero		1
	.type		_ZN34_INTERNAL_4baf4a22_4_k_cu_dbd60d2f4cuda3std3__45__cpo3endE,@object
	.size		_ZN34_INTERNAL_4baf4a22_4_k_cu_dbd60d2f4cuda3std3__45__cpo3endE,(_ZN34_INTERNAL_4baf4a22_4_k_cu_dbd60d2f4cuda3std6ranges3__45__cpo3endE - _ZN34_INTERNAL_4baf4a22_4_k_cu_dbd60d2f4cuda3std3__45__cpo3endE)
_ZN34_INTERNAL_4baf4a22_4_k_cu_dbd60d2f4cuda3std3__45__cpo3endE:
	.zero		1
	.type		_ZN34_INTERNAL_4baf4a22_4_k_cu_dbd60d2f4cuda3std6ranges3__45__cpo3endE,@object
	.size		_ZN34_INTERNAL_4baf4a22_4_k_cu_dbd60d2f4cuda3std6ranges3__45__cpo3endE,(_ZN34_INTERNAL_4baf4a22_4_k_cu_dbd60d2f6thrust24THRUST_300001_SM_1000_NS12placeholders2_5E - _ZN34_INTERNAL_4baf4a22_4_k_cu_dbd60d2f4cuda3std6ranges3__45__cpo3endE)
_ZN34_INTERNAL_4baf4a22_4_k_cu_dbd60d2f4cuda3std6ranges3__45__cpo3endE:
	.zero		1
	.type		_ZN34_INTERNAL_4baf4a22_4_k_cu_dbd60d2f6thrust24THRUST_300001_SM_1000_NS12placeholders2_5E,@object
	.size		_ZN34_INTERNAL_4baf4a22_4_k_cu_dbd60d2f6thrust24THRUST_300001_SM_1000_NS12placeholders2_5E,(_ZN34_INTERNAL_4baf4a22_4_k_cu_dbd60d2f4cuda3std3__45__cpo4rendE - _ZN34_INTERNAL_4baf4a22_4_k_cu_dbd60d2f6thrust24THRUST_300001_SM_1000_NS12placeholders2_5E)
_ZN34_INTERNAL_4baf4a22_4_k_cu_dbd60d2f6thrust24THRUST_300001_SM_1000_NS12placeholders2_5E:
	.zero		1
	.type		_ZN34_INTERNAL_4baf4a22_4_k_cu_dbd60d2f4cuda3std3__45__cpo4rendE,@object
	.size		_ZN34_INTERNAL_4baf4a22_4_k_cu_dbd60d2f4cuda3std3__45__cpo4rendE,(_ZN34_INTERNAL_4baf4a22_4_k_cu_dbd60d2f4cuda3std6ranges3__45__cpo9iter_swapE - _ZN34_INTERNAL_4baf4a22_4_k_cu_dbd60d2f4cuda3std3__45__cpo4rendE)
_ZN34_INTERNAL_4baf4a22_4_k_cu_dbd60d2f4cuda3std3__45__cpo4rendE:
	.zero		1
	.type		_ZN34_INTERNAL_4baf4a22_4_k_cu_dbd60d2f4cuda3std6ranges3__45__cpo9iter_swapE,@object
	.size		_ZN34_INTERNAL_4baf4a22_4_k_cu_dbd60d2f4cuda3std6ranges3__45__cpo9iter_swapE,(_ZN34_INTERNAL_4baf4a22_4_k_cu_dbd60d2f4cuda3std3__48unexpectE - _ZN34_INTERNAL_4baf4a22_4_k_cu_dbd60d2f4cuda3std6ranges3__45__cpo9iter_swapE)
_ZN34_INTERNAL_4baf4a22_4_k_cu_dbd60d2f4cuda3std6ranges3__45__cpo9iter_swapE:
	.zero		1
	.type		_ZN34_INTERNAL_4baf4a22_4_k_cu_dbd60d2f4cuda3std3__48unexpectE,@object
	.size		_ZN34_INTERNAL_4baf4a22_4_k_cu_dbd60d2f4cuda3std3__48unexpectE,(_ZN34_INTERNAL_4baf4a22_4_k_cu_dbd60d2f6thrust24THRUST_300001_SM_1000_NS8cuda_cub3parE - _ZN34_INTERNAL_4baf4a22_4_k_cu_dbd60d2f4cuda3std3__48unexpectE)
_ZN34_INTERNAL_4baf4a22_4_k_cu_dbd60d2f4cuda3std3__48unexpectE:
	.zero		1
	.type		_ZN34_INTERNAL_4baf4a22_4_k_cu_dbd60d2f6thrust24THRUST_300001_SM_1000_NS8cuda_cub3parE,@object
	.size		_ZN34_INTERNAL_4baf4a22_4_k_cu_dbd60d2f6thrust24THRUST_300001_SM_1000_NS8cuda_cub3parE,(.L_29 - _ZN34_INTERNAL_4baf4a22_4_k_cu_dbd60d2f6thrust24THRUST_300001_SM_1000_NS8cuda_cub3parE)
_ZN34_INTERNAL_4baf4a22_4_k_cu_dbd60d2f6thrust24THRUST_300001_SM_1000_NS8cuda_cub3parE:
	.zero		1
.L_29:


//--------------------- .nv.constant0._ZN3cub18CUB_300001_SM_10006detail11EmptyKernelIvEEvv --------------------------
	.section	.nv.constant0._ZN3cub18CUB_300001_SM_10006detail11EmptyKernelIvEEvv,"a",@progbits
	.sectionflags	@""
	.align	4
.nv.constant0._ZN3cub18CUB_300001_SM_10006detail11EmptyKernelIvEEvv:
	.zero		896


//--------------------- SYMBOLS --------------------------

	.type		.nv.reservedSmem.offset0,@object
	.size		.nv.reservedSmem.offset0,0x4
